//
// Generated by NVIDIA NVVM Compiler
//
// Compiler Build ID: CL-36424714
// Cuda compilation tools, release 13.0, V13.0.88
// Based on NVVM 20.0.0
//

.version 9.0
.target sm_100
.address_size 64

	// .globl	_Z6workerPdl

.visible .entry _Z6workerPdl(
	.param .u64 .ptr .align 1 _Z6workerPdl_param_0,
	.param .u64 _Z6workerPdl_param_1
)
{
	.reg .pred 	%p<2>;
	.reg .b32 	%r<6>;
	.reg .b64 	%rd<7>;
	.reg .b64 	%fd<4>;

	ld.param.u64 	%rd2, [_Z6workerPdl_param_0];
	ld.param.u64 	%rd3, [_Z6workerPdl_param_1];
	mov.u32 	%r1, %ntid.x;
	mov.u32 	%r2, %ctaid.x;
	mov.u32 	%r3, %tid.x;
	mad.lo.s32 	%r4, %r1, %r2, %r3;
	cvt.s64.s32 	%rd1, %r4;
	setp.le.s64 	%p1, %rd3, %rd1;
	@%p1 bra 	$L__BB0_2;
	cvt.u32.u64 	%r5, %rd1;
	cvta.to.global.u64 	%rd4, %rd2;
	cvt.rn.f64.s32 	%fd1, %r5;
	shl.b64 	%rd5, %rd1, 3;
	add.s64 	%rd6, %rd4, %rd5;
	ld.global.f64 	%fd2, [%rd6];
	add.f64 	%fd3, %fd2, %fd1;
	st.global.f64 	[%rd6], %fd3;
$L__BB0_2:
	ret;

}


// ===== COMPILED SASS (sm_100) =====

	.target	sm_100

	.elftype	@"ET_EXEC"


//--------------------- .note.nv.tkinfo           --------------------------
	.section	.note.nv.tkinfo,"",@"SHT_NOTE"
	.sectionflags	@"SHF_NOTE_NV_TKINFO"
	.tkinfo
        /*0018*/ 	.word	0x00000002
        /*0030*/ 	.string	""
        /*0030*/ 	.string	"ptxas"
        /*0030*/ 	.string	"Cuda compilation tools, release 13.0, V13.0.88"
        /*0030*/ 	.string	"Build cuda_13.0.r13.0/compiler.36424714_0"
        /*0030*/ 	.string	"-arch sm_100 -m 64 "



//--------------------- .note.nv.cuinfo           --------------------------
	.section	.note.nv.cuinfo,"",@"SHT_NOTE"
	.sectionflags	@"SHF_NOTE_NV_CUINFO"
        /*0018*/ 	.short	0x0002
        /*001a*/ 	.short	0x0064
        /*001c*/ 	.short	0x0082
	.zero		2


//--------------------- .nv.info                  --------------------------
	.section	.nv.info,"",@"SHT_CUDA_INFO"
	.align	4


	//----- nvinfo : EIATTR_REGCOUNT
	.align		4
        /*0000*/ 	.byte	0x04, 0x2f
        /*0002*/ 	.short	(.L_1 - .L_0)
	.align		4
.L_0:
        /*0004*/ 	.word	index@(_Z6workerPdl)
        /*0008*/ 	.word	0x0000000a


	//----- nvinfo : EIATTR_FRAME_SIZE
	.align		4
.L_1:
        /*000c*/ 	.byte	0x04, 0x11
        /*000e*/ 	.short	(.L_3 - .L_2)
	.align		4
.L_2:
        /*0010*/ 	.word	index@(_Z6workerPdl)
        /*0014*/ 	.word	0x00000000


	//----- nvinfo : EIATTR_MIN_STACK_SIZE
	.align		4
.L_3:
        /*0018*/ 	.byte	0x04, 0x12
        /*001a*/ 	.short	(.L_5 - .L_4)
	.align		4
.L_4:
        /*001c*/ 	.word	index@(_Z6workerPdl)
        /*0020*/ 	.word	0x00000000
.L_5:


//--------------------- .nv.compat                --------------------------
	.section	.nv.compat,"",@"SHT_CUDA_COMPAT_INFO"
	.align	4
        /*0000*/ 	.byte	0x02, 0x09, 0x00, 0x00, 0x02, 0x02, 0x01, 0x00, 0x02, 0x05, 0x05, 0x00, 0x03, 0x07, 0x01, 0x01
        /*0010*/ 	.byte	0x02, 0x03, 0x00, 0x00, 0x02, 0x06, 0x01, 0x00, 0x04, 0x0b, 0x08, 0x00, 0x01, 0x00, 0x00, 0x00
        /*0020*/ 	.byte	0x00, 0x00, 0x00, 0x00


//--------------------- .nv.info._Z6workerPdl     --------------------------
	.section	.nv.info._Z6workerPdl,"",@"SHT_CUDA_INFO"
	.sectionflags	@""
	.align	4


	//----- nvinfo : EIATTR_CUDA_API_VERSION
	.align		4
        /*0000*/ 	.byte	0x04, 0x37
        /*0002*/ 	.short	(.L_7 - .L_6)
.L_6:
        /*0004*/ 	.word	0x00000082


	//----- nvinfo : EIATTR_KPARAM_INFO
	.align		4
.L_7:
        /*0008*/ 	.byte	0x04, 0x17
        /*000a*/ 	.short	(.L_9 - .L_8)
.L_8:
        /*000c*/ 	.word	0x00000000
        /*0010*/ 	.short	0x0001
        /*0012*/ 	.short	0x0008
        /*0014*/ 	.byte	0x00, 0xf0, 0x21, 0x00


	//----- nvinfo : EIATTR_KPARAM_INFO
	.align		4
.L_9:
        /*0018*/ 	.byte	0x04, 0x17
        /*001a*/ 	.short	(.L_11 - .L_10)
.L_10:
        /*001c*/ 	.word	0x00000000
        /*0020*/ 	.short	0x0000
        /*0022*/ 	.short	0x0000
        /*0024*/ 	.byte	0x00, 0xf5, 0x21, 0x00


	//----- nvinfo : EIATTR_SPARSE_MMA_MASK
	.align		4
.L_11:
        /*0028*/ 	.byte	0x03, 0x50
        /*002a*/ 	.short	0x0000


	//----- nvinfo : EIATTR_MAXREG_COUNT
	.align		4
        /*002c*/ 	.byte	0x03, 0x1b
        /*002e*/ 	.short	0x00ff


	//----- nvinfo : EIATTR_MERCURY_ISA_VERSION
	.align		4
        /*0030*/ 	.byte	0x03, 0x5f
        /*0032*/ 	.short	0x0101


	//----- nvinfo : EIATTR_VRC_CTA_INIT_COUNT
	.align		4
        /*0034*/ 	.byte	0x02, 0x4a
	.zero		1
	.zero		1


	//----- nvinfo : EIATTR_EXIT_INSTR_OFFSETS
	.align		4
        /*0038*/ 	.byte	0x04, 0x1c
        /*003a*/ 	.short	(.L_13 - .L_12)


	//   ....[0]....
.L_12:
        /*003c*/ 	.word	0x00000090


	//   ....[1]....
        /*0040*/ 	.word	0x00000120


	//----- nvinfo : EIATTR_CBANK_PARAM_SIZE
	.align		4
.L_13:
        /*0044*/ 	.byte	0x03, 0x19
        /*0046*/ 	.short	0x0010


	//----- nvinfo : EIATTR_PARAM_CBANK
	.align		4
        /*0048*/ 	.byte	0x04, 0x0a
        /*004a*/ 	.short	(.L_15 - .L_14)
	.align		4
.L_14:
        /*004c*/ 	.word	index@(.nv.constant0._Z6workerPdl)
        /*0050*/ 	.short	0x0380
        /*0052*/ 	.short	0x0010


	//----- nvinfo : EIATTR_SW_WAR
	.align		4
.L_15:
        /*0054*/ 	.byte	0x04, 0x36
        /*0056*/ 	.short	(.L_17 - .L_16)
.L_16:
        /*0058*/ 	.word	0x00000008
.L_17:


//--------------------- .nv.callgraph             --------------------------
	.section	.nv.callgraph,"",@"SHT_CUDA_CALLGRAPH"
	.align	4
	.sectionentsize	8
	.align		4
        /*0000*/ 	.word	0x00000000
	.align		4
        /*0004*/ 	.word	0xffffffff
	.align		4
        /*0008*/ 	.word	0x00000000
	.align		4
        /*000c*/ 	.word	0xfffffffe
	.align		4
        /*0010*/ 	.word	0x00000000
	.align		4
        /*0014*/ 	.word	0xfffffffd
	.align		4
        /*0018*/ 	.word	0x00000000
	.align		4
        /*001c*/ 	.word	0xfffffffc


//--------------------- .text._Z6workerPdl        --------------------------
	.section	.text._Z6workerPdl,"ax",@progbits
	.align	128
        .global         _Z6workerPdl
        .type           _Z6workerPdl,@function
        .size           _Z6workerPdl,(.L_x_1 - _Z6workerPdl)
        .other          _Z6workerPdl,@"STO_CUDA_ENTRY STV_DEFAULT"
_Z6workerPdl:
.text._Z6workerPdl:
[----:B------:R-:W-:Y:S01]  /*0000*/  LDC R1, c[0x0][0x37c] ;  /* 0x0000df00ff017b82 */ /* 0x000fe20000000800 */
[----:B------:R-:W0:Y:S01]  /*0010*/  S2R R0, SR_CTAID.X ;  /* 0x0000000000007919 */ /* 0x000e220000002500 */
[----:B------:R-:W0:Y:S01]  /*0020*/  LDCU UR4, c[0x0][0x360] ;  /* 0x00006c00ff0477ac */ /* 0x000e220008000800 */
[----:B------:R-:W0:Y:S01]  /*0030*/  S2R R3, SR_TID.X ;  /* 0x0000000000037919 */ /* 0x000e220000002100 */
[----:B------:R-:W1:Y:S01]  /*0040*/  LDCU.64 UR6, c[0x0][0x388] ;  /* 0x00007100ff0677ac */ /* 0x000e620008000a00 */
[----:B0-----:R-:W-:-:S05]  /*0050*/  IMAD R0, R0, UR4, R3 ;  /* 0x0000000400007c24 */ /* 0x001fca000f8e0203 */
[----:B-1----:R-:W-:Y:S02]  /*0060*/  ISETP.GE.U32.AND P0, PT, R0, UR6, PT ;  /* 0x0000000600007c0c */ /* 0x002fe4000bf06070 */
[----:B------:R-:W-:-:S04]  /*0070*/  SHF.R.S32.HI R3, RZ, 0x1f, R0 ;  /* 0x0000001fff037819 */ /* 0x000fc80000011400 */
[----:B------:R-:W-:-:S13]  /*0080*/  ISETP.GE.AND.EX P0, PT, R3, UR7, PT, P0 ;  /* 0x0000000703007c0c */ /* 0x000fda000bf06300 */
[----:B------:R-:W-:Y:S05]  /*0090*/  @P0 EXIT ;  /* 0x000000000000094d */ /* 0x000fea0003800000 */
[----:B------:R-:W0:Y:S01]  /*00a0*/  LDCU.64 UR6, c[0x0][0x380] ;  /* 0x00007000ff0677ac */ /* 0x000e220008000a00 */
[----:B------:R-:W1:Y:S01]  /*00b0*/  LDCU.64 UR4, c[0x0][0x358] ;  /* 0x00006b00ff0477ac */ /* 0x000e620008000a00 */
[----:B0-----:R-:W-:-:S04]  /*00c0*/  LEA R4, P0, R0, UR6, 0x3 ;  /* 0x0000000600047c11 */ /* 0x001fc8000f8018ff */
[----:B------:R-:W-:-:S05]  /*00d0*/  LEA.HI.X R5, R0, UR7, R3, 0x3, P0 ;  /* 0x0000000700057c11 */ /* 0x000fca00080f1c03 */
[----:B-1----:R-:W2:Y:S01]  /*00e0*/  LDG.E.64 R6, desc[UR4][R4.64] ;  /* 0x0000000404067981 */ /* 0x002ea2000c1e1b00 */
[----:B------:R-:W2:Y:S02]  /*00f0*/  I2F.F64 R2, R0 ;  /* 0x0000000000027312 */ /* 0x000ea40000201c00 */
[----:B--2---:R-:W-:-:S07]  /*0100*/  DADD R2, R2, R6 ;  /* 0x0000000002027229 */ /* 0x004fce0000000006 */
[----:B------:R-:W-:Y:S01]  /*0110*/  STG.E.64 desc[UR4][R4.64], R2 ;  /* 0x0000000204007986 */ /* 0x000fe2000c101b04 */
[----:B------:R-:W-:Y:S05]  /*0120*/  EXIT ;  /* 0x000000000000794d */ /* 0x000fea0003800000 */
.L_x_0:
[----:B------:R-:W-:-:S00]  /*0130*/  BRA `(.L_x_0) ;  /* 0xfffffffc00fc7947 */ /* 0x000fc0000383ffff */
[----:B------:R-:W-:-:S00]  /*0140*/  NOP ;  /* 0x0000000000007918 */ /* 0x000fc00000000000 */
        /* <DEDUP_REMOVED lines=11> */
.L_x_1:


//--------------------- .nv.shared.reserved.0     --------------------------
	.section	.nv.shared.reserved.0,"aw",@nobits
	.weak		__nv_reservedSMEM_offset_0_alias
	.size		__nv_reservedSMEM_offset_0_alias, 0, 64
	.other		__nv_reservedSMEM_offset_0_alias,@"STO_CUDA_RESERVED_SHARED STV_DEFAULT"
__nv_reservedSMEM_offset_0_alias:
	.zero		0
	.zero		64


//--------------------- .nv.constant0._Z6workerPdl --------------------------
	.section	.nv.constant0._Z6workerPdl,"a",@progbits
	.sectionflags	@""
	.align	4
.nv.constant0._Z6workerPdl:
	.zero		912


//--------------------- SYMBOLS --------------------------

	.type		.nv.reservedSmem.offset0,@object
	.size		.nv.reservedSmem.offset0,0x4
